//
// Generated by NVIDIA NVVM Compiler
//
// Compiler Build ID: CL-36424714
// Cuda compilation tools, release 13.0, V13.0.88
// Based on NVVM 20.0.0
//

.version 9.0
.target sm_100
.address_size 64

	// .globl	_Z10analyze_idv

.visible .entry _Z10analyze_idv()
{


	ret;

}
	// .globl	_Z11analyze_agev
.visible .entry _Z11analyze_agev()
{


	ret;

}
	// .globl	_Z14analyze_heightv
.visible .entry _Z14analyze_heightv()
{


	ret;

}


// ===== COMPILED SASS (sm_100) =====

	.target	sm_100

	.elftype	@"ET_EXEC"


//--------------------- .note.nv.tkinfo           --------------------------
	.section	.note.nv.tkinfo,"",@"SHT_NOTE"
	.sectionflags	@"SHF_NOTE_NV_TKINFO"
	.tkinfo
        /*0018*/ 	.word	0x00000002
        /*0030*/ 	.string	""
        /*0030*/ 	.string	"ptxas"
        /*0030*/ 	.string	"Cuda compilation tools, release 13.0, V13.0.88"
        /*0030*/ 	.string	"Build cuda_13.0.r13.0/compiler.36424714_0"
        /*0030*/ 	.string	"-arch sm_100 -m 64 "



//--------------------- .note.nv.cuinfo           --------------------------
	.section	.note.nv.cuinfo,"",@"SHT_NOTE"
	.sectionflags	@"SHF_NOTE_NV_CUINFO"
        /*0018*/ 	.short	0x0002
        /*001a*/ 	.short	0x0064
        /*001c*/ 	.short	0x0082
	.zero		2


//--------------------- .nv.info                  --------------------------
	.section	.nv.info,"",@"SHT_CUDA_INFO"
	.align	4


	//----- nvinfo : EIATTR_REGCOUNT
	.align		4
        /*0000*/ 	.byte	0x04, 0x2f
        /*0002*/ 	.short	(.L_1 - .L_0)
	.align		4
.L_0:
        /*0004*/ 	.word	index@(_Z10analyze_idv)
        /*0008*/ 	.word	0x00000004


	//----- nvinfo : EIATTR_FRAME_SIZE
	.align		4
.L_1:
        /*000c*/ 	.byte	0x04, 0x11
        /*000e*/ 	.short	(.L_3 - .L_2)
	.align		4
.L_2:
        /*0010*/ 	.word	index@(_Z10analyze_idv)
        /*0014*/ 	.word	0x00000000


	//----- nvinfo : EIATTR_REGCOUNT
	.align		4
.L_3:
        /*0018*/ 	.byte	0x04, 0x2f
        /*001a*/ 	.short	(.L_5 - .L_4)
	.align		4
.L_4:
        /*001c*/ 	.word	index@(_Z11analyze_agev)
        /*0020*/ 	.word	0x00000004


	//----- nvinfo : EIATTR_FRAME_SIZE
	.align		4
.L_5:
        /*0024*/ 	.byte	0x04, 0x11
        /*0026*/ 	.short	(.L_7 - .L_6)
	.align		4
.L_6:
        /*0028*/ 	.word	index@(_Z11analyze_agev)
        /*002c*/ 	.word	0x00000000


	//----- nvinfo : EIATTR_REGCOUNT
	.align		4
.L_7:
        /*0030*/ 	.byte	0x04, 0x2f
        /*0032*/ 	.short	(.L_9 - .L_8)
	.align		4
.L_8:
        /*0034*/ 	.word	index@(_Z14analyze_heightv)
        /*0038*/ 	.word	0x00000004


	//----- nvinfo : EIATTR_FRAME_SIZE
	.align		4
.L_9:
        /*003c*/ 	.byte	0x04, 0x11
        /*003e*/ 	.short	(.L_11 - .L_10)
	.align		4
.L_10:
        /*0040*/ 	.word	index@(_Z14analyze_heightv)
        /*0044*/ 	.word	0x00000000


	//----- nvinfo : EIATTR_MIN_STACK_SIZE
	.align		4
.L_11:
        /*0048*/ 	.byte	0x04, 0x12
        /*004a*/ 	.short	(.L_13 - .L_12)
	.align		4
.L_12:
        /*004c*/ 	.word	index@(_Z14analyze_heightv)
        /*0050*/ 	.word	0x00000000


	//----- nvinfo : EIATTR_MIN_STACK_SIZE
	.align		4
.L_13:
        /*0054*/ 	.byte	0x04, 0x12
        /*0056*/ 	.short	(.L_15 - .L_14)
	.align		4
.L_14:
        /*0058*/ 	.word	index@(_Z11analyze_agev)
        /*005c*/ 	.word	0x00000000


	//----- nvinfo : EIATTR_MIN_STACK_SIZE
	.align		4
.L_15:
        /*0060*/ 	.byte	0x04, 0x12
        /*0062*/ 	.short	(.L_17 - .L_16)
	.align		4
.L_16:
        /*0064*/ 	.word	index@(_Z10analyze_idv)
        /*0068*/ 	.word	0x00000000
.L_17:


//--------------------- .nv.compat                --------------------------
	.section	.nv.compat,"",@"SHT_CUDA_COMPAT_INFO"
	.align	4
        /*0000*/ 	.byte	0x02, 0x09, 0x00, 0x00, 0x02, 0x02, 0x01, 0x00, 0x02, 0x05, 0x05, 0x00, 0x03, 0x07, 0x01, 0x01
        /*0010*/ 	.byte	0x02, 0x03, 0x00, 0x00, 0x02, 0x06, 0x01, 0x00, 0x04, 0x0b, 0x08, 0x00, 0x09, 0x00, 0x00, 0x00
        /*0020*/ 	.byte	0x00, 0x00, 0x00, 0x00


//--------------------- .nv.info._Z14analyze_heightv --------------------------
	.section	.nv.info._Z14analyze_heightv,"",@"SHT_CUDA_INFO"
	.sectionflags	@""
	.align	4


	//----- nvinfo : EIATTR_CUDA_API_VERSION
	.align		4
        /*0000*/ 	.byte	0x04, 0x37
        /*0002*/ 	.short	(.L_19 - .L_18)
.L_18:
        /*0004*/ 	.word	0x00000082


	//----- nvinfo : EIATTR_SPARSE_MMA_MASK
	.align		4
.L_19:
        /*0008*/ 	.byte	0x03, 0x50
        /*000a*/ 	.short	0x0000


	//----- nvinfo : EIATTR_MAXREG_COUNT
	.align		4
        /*000c*/ 	.byte	0x03, 0x1b
        /*000e*/ 	.short	0x00ff


	//----- nvinfo : EIATTR_MERCURY_ISA_VERSION
	.align		4
        /*0010*/ 	.byte	0x03, 0x5f
        /*0012*/ 	.short	0x0101


	//----- nvinfo : EIATTR_VRC_CTA_INIT_COUNT
	.align		4
        /*0014*/ 	.byte	0x02, 0x4a
	.zero		1
	.zero		1


	//----- nvinfo : EIATTR_EXIT_INSTR_OFFSETS
	.align		4
        /*0018*/ 	.byte	0x04, 0x1c
        /*001a*/ 	.short	(.L_21 - .L_20)


	//   ....[0]....
.L_20:
        /*001c*/ 	.word	0x00000010


	//----- nvinfo : EIATTR_SW_WAR
	.align		4
.L_21:
        /*0020*/ 	.byte	0x04, 0x36
        /*0022*/ 	.short	(.L_23 - .L_22)
.L_22:
        /*0024*/ 	.word	0x00000008
.L_23:


//--------------------- .nv.info._Z11analyze_agev --------------------------
	.section	.nv.info._Z11analyze_agev,"",@"SHT_CUDA_INFO"
	.sectionflags	@""
	.align	4


	//----- nvinfo : EIATTR_CUDA_API_VERSION
	.align		4
        /*0000*/ 	.byte	0x04, 0x37
        /*0002*/ 	.short	(.L_25 - .L_24)
.L_24:
        /*0004*/ 	.word	0x00000082


	//----- nvinfo : EIATTR_SPARSE_MMA_MASK
	.align		4
.L_25:
        /*0008*/ 	.byte	0x03, 0x50
        /*000a*/ 	.short	0x0000


	//----- nvinfo : EIATTR_MAXREG_COUNT
	.align		4
        /*000c*/ 	.byte	0x03, 0x1b
        /*000e*/ 	.short	0x00ff


	//----- nvinfo : EIATTR_MERCURY_ISA_VERSION
	.align		4
        /*0010*/ 	.byte	0x03, 0x5f
        /*0012*/ 	.short	0x0101


	//----- nvinfo : EIATTR_VRC_CTA_INIT_COUNT
	.align		4
        /*0014*/ 	.byte	0x02, 0x4a
	.zero		1
	.zero		1


	//----- nvinfo : EIATTR_EXIT_INSTR_OFFSETS
	.align		4
        /*0018*/ 	.byte	0x04, 0x1c
        /*001a*/ 	.short	(.L_27 - .L_26)


	//   ....[0]....
.L_26:
        /*001c*/ 	.word	0x00000010


	//----- nvinfo : EIATTR_SW_WAR
	.align		4
.L_27:
        /*0020*/ 	.byte	0x04, 0x36
        /*0022*/ 	.short	(.L_29 - .L_28)
.L_28:
        /*0024*/ 	.word	0x00000008
.L_29:


//--------------------- .nv.info._Z10analyze_idv  --------------------------
	.section	.nv.info._Z10analyze_idv,"",@"SHT_CUDA_INFO"
	.sectionflags	@""
	.align	4


	//----- nvinfo : EIATTR_CUDA_API_VERSION
	.align		4
        /*0000*/ 	.byte	0x04, 0x37
        /*0002*/ 	.short	(.L_31 - .L_30)
.L_30:
        /*0004*/ 	.word	0x00000082


	//----- nvinfo : EIATTR_SPARSE_MMA_MASK
	.align		4
.L_31:
        /*0008*/ 	.byte	0x03, 0x50
        /*000a*/ 	.short	0x0000


	//----- nvinfo : EIATTR_MAXREG_COUNT
	.align		4
        /*000c*/ 	.byte	0x03, 0x1b
        /*000e*/ 	.short	0x00ff


	//----- nvinfo : EIATTR_MERCURY_ISA_VERSION
	.align		4
        /*0010*/ 	.byte	0x03, 0x5f
        /*0012*/ 	.short	0x0101


	//----- nvinfo : EIATTR_VRC_CTA_INIT_COUNT
	.align		4
        /*0014*/ 	.byte	0x02, 0x4a
	.zero		1
	.zero		1


	//----- nvinfo : EIATTR_EXIT_INSTR_OFFSETS
	.align		4
        /*0018*/ 	.byte	0x04, 0x1c
        /*001a*/ 	.short	(.L_33 - .L_32)


	//   ....[0]....
.L_32:
        /*001c*/ 	.word	0x00000010


	//----- nvinfo : EIATTR_SW_WAR
	.align		4
.L_33:
        /*0020*/ 	.byte	0x04, 0x36
        /*0022*/ 	.short	(.L_35 - .L_34)
.L_34:
        /*0024*/ 	.word	0x00000008
.L_35:


//--------------------- .nv.callgraph             --------------------------
	.section	.nv.callgraph,"",@"SHT_CUDA_CALLGRAPH"
	.align	4
	.sectionentsize	8
	.align		4
        /*0000*/ 	.word	0x00000000
	.align		4
        /*0004*/ 	.word	0xffffffff
	.align		4
        /*0008*/ 	.word	0x00000000
	.align		4
        /*000c*/ 	.word	0xfffffffe
	.align		4
        /*0010*/ 	.word	0x00000000
	.align		4
        /*0014*/ 	.word	0xfffffffd
	.align		4
        /*0018*/ 	.word	0x00000000
	.align		4
        /*001c*/ 	.word	0xfffffffc


//--------------------- .text._Z14analyze_heightv --------------------------
	.section	.text._Z14analyze_heightv,"ax",@progbits
	.align	128
        .global         _Z14analyze_heightv
        .type           _Z14analyze_heightv,@function
        .size           _Z14analyze_heightv,(.L_x_3 - _Z14analyze_heightv)
        .other          _Z14analyze_heightv,@"STO_CUDA_ENTRY STV_DEFAULT"
_Z14analyze_heightv:
.text._Z14analyze_heightv:
[----:B------:R-:W-:Y:S01]  /*0000*/  LDC R1, c[0x0][0x37c] ;  /* 0x0000df00ff017b82 */ /* 0x000fe20000000800 */
[----:B------:R-:W-:Y:S05]  /*0010*/  EXIT ;  /* 0x000000000000794d */ /* 0x000fea0003800000 */
.L_x_0:
[----:B------:R-:W-:-:S00]  /*0020*/  BRA `(.L_x_0) ;  /* 0xfffffffc00fc7947 */ /* 0x000fc0000383ffff */
[----:B------:R-:W-:-:S00]  /*0030*/  NOP ;  /* 0x0000000000007918 */ /* 0x000fc00000000000 */
        /* <DEDUP_REMOVED lines=12> */
.L_x_3:


//--------------------- .text._Z11analyze_agev    --------------------------
	.section	.text._Z11analyze_agev,"ax",@progbits
	.align	128
        .global         _Z11analyze_agev
        .type           _Z11analyze_agev,@function
        .size           _Z11analyze_agev,(.L_x_4 - _Z11analyze_agev)
        .other          _Z11analyze_agev,@"STO_CUDA_ENTRY STV_DEFAULT"
_Z11analyze_agev:
.text._Z11analyze_agev:
[----:B------:R-:W-:Y:S01]  /*0000*/  LDC R1, c[0x0][0x37c] ;  /* 0x0000df00ff017b82 */ /* 0x000fe20000000800 */
[----:B------:R-:W-:Y:S05]  /*0010*/  EXIT ;  /* 0x000000000000794d */ /* 0x000fea0003800000 */
.L_x_1:
        /* <DEDUP_REMOVED lines=14> */
.L_x_4:


//--------------------- .text._Z10analyze_idv     --------------------------
	.section	.text._Z10analyze_idv,"ax",@progbits
	.align	128
        .global         _Z10analyze_idv
        .type           _Z10analyze_idv,@function
        .size           _Z10analyze_idv,(.L_x_5 - _Z10analyze_idv)
        .other          _Z10analyze_idv,@"STO_CUDA_ENTRY STV_DEFAULT"
_Z10analyze_idv:
.text._Z10analyze_idv:
[----:B------:R-:W-:Y:S01]  /*0000*/  LDC R1, c[0x0][0x37c] ;  /* 0x0000df00ff017b82 */ /* 0x000fe20000000800 */
[----:B------:R-:W-:Y:S05]  /*0010*/  EXIT ;  /* 0x000000000000794d */ /* 0x000fea0003800000 */
.L_x_2:
        /* <DEDUP_REMOVED lines=14> */
.L_x_5:


//--------------------- .nv.shared.reserved.0     --------------------------
	.section	.nv.shared.reserved.0,"aw",@nobits
	.weak		__nv_reservedSMEM_offset_0_alias
	.size		__nv_reservedSMEM_offset_0_alias, 0, 64
	.other		__nv_reservedSMEM_offset_0_alias,@"STO_CUDA_RESERVED_SHARED STV_DEFAULT"
__nv_reservedSMEM_offset_0_alias:
	.zero		0
	.zero		64


//--------------------- .nv.constant0._Z14analyze_heightv --------------------------
	.section	.nv.constant0._Z14analyze_heightv,"a",@progbits
	.sectionflags	@""
	.align	4
.nv.constant0._Z14analyze_heightv:
	.zero		896


//--------------------- .nv.constant0._Z11analyze_agev --------------------------
	.section	.nv.constant0._Z11analyze_agev,"a",@progbits
	.sectionflags	@""
	.align	4
.nv.constant0._Z11analyze_agev:
	.zero		896


//--------------------- .nv.constant0._Z10analyze_idv --------------------------
	.section	.nv.constant0._Z10analyze_idv,"a",@progbits
	.sectionflags	@""
	.align	4
.nv.constant0._Z10analyze_idv:
	.zero		896


//--------------------- SYMBOLS --------------------------

	.type		.nv.reservedSmem.offset0,@object
	.size		.nv.reservedSmem.offset0,0x4
